//
// Generated by NVIDIA NVVM Compiler
//
// Compiler Build ID: CL-36424714
// Cuda compilation tools, release 13.0, V13.0.88
// Based on NVVM 20.0.0
//

.version 9.0
.target sm_100
.address_size 64

	// .globl	_Z11matmul_tilePfS_S_i
// _ZZ11matmul_tilePfS_S_iE3Ads has been demoted
// _ZZ11matmul_tilePfS_S_iE3Bds has been demoted

.visible .entry _Z11matmul_tilePfS_S_i(
	.param .u64 .ptr .align 1 _Z11matmul_tilePfS_S_i_param_0,
	.param .u64 .ptr .align 1 _Z11matmul_tilePfS_S_i_param_1,
	.param .u64 .ptr .align 1 _Z11matmul_tilePfS_S_i_param_2,
	.param .u32 _Z11matmul_tilePfS_S_i_param_3
)
{
	.reg .pred 	%p<12>;
	.reg .b32 	%r<53>;
	.reg .b32 	%f<235>;
	.reg .b64 	%rd<23>;
	// demoted variable
	.shared .align 4 .b8 _ZZ11matmul_tilePfS_S_iE3Ads[1024];
	// demoted variable
	.shared .align 4 .b8 _ZZ11matmul_tilePfS_S_iE3Bds[1024];
	ld.param.u64 	%rd6, [_Z11matmul_tilePfS_S_i_param_0];
	ld.param.u64 	%rd7, [_Z11matmul_tilePfS_S_i_param_1];
	ld.param.u64 	%rd8, [_Z11matmul_tilePfS_S_i_param_2];
	ld.param.u32 	%r20, [_Z11matmul_tilePfS_S_i_param_3];
	cvta.to.global.u64 	%rd1, %rd7;
	cvta.to.global.u64 	%rd2, %rd8;
	mov.u32 	%r21, %ctaid.x;
	mov.u32 	%r22, %ctaid.y;
	mov.u32 	%r1, %tid.x;
	mov.u32 	%r2, %tid.y;
	shl.b32 	%r23, %r22, 4;
	add.s32 	%r3, %r23, %r2;
	shl.b32 	%r24, %r21, 6;
	add.s32 	%r4, %r24, %r1;
	cvt.rn.f32.s32 	%f25, %r20;
	mul.f32 	%f26, %f25, 0f3D800000;
	cvt.rpi.f32.f32 	%f1, %f26;
	setp.leu.f32 	%p1, %f1, 0f00000000;
	mov.f32 	%f226, 0f00000000;
	mov.f32 	%f227, %f226;
	mov.f32 	%f228, %f226;
	mov.f32 	%f229, %f226;
	@%p1 bra 	$L__BB0_13;
	mul.lo.s32 	%r5, %r20, %r3;
	shl.b32 	%r26, %r2, 6;
	mov.u32 	%r27, _ZZ11matmul_tilePfS_S_iE3Ads;
	add.s32 	%r6, %r27, %r26;
	shl.b32 	%r28, %r1, 2;
	add.s32 	%r7, %r6, %r28;
	mov.u32 	%r29, _ZZ11matmul_tilePfS_S_iE3Bds;
	add.s32 	%r9, %r29, %r28;
	add.s32 	%r8, %r9, %r26;
	add.s32 	%r10, %r4, 16;
	add.s32 	%r11, %r4, 32;
	add.s32 	%r12, %r4, 48;
	cvta.to.global.u64 	%rd3, %rd6;
	mov.b32 	%r52, 0;
	mov.f32 	%f226, 0f00000000;
	cvt.u64.u32 	%rd14, %r4;
$L__BB0_2:
	shl.b32 	%r15, %r52, 4;
	add.s32 	%r30, %r15, %r1;
	max.s32 	%r31, %r3, %r30;
	setp.ge.s32 	%p2, %r31, %r20;
	mov.f32 	%f230, 0f00000000;
	@%p2 bra 	$L__BB0_4;
	add.s32 	%r32, %r30, %r5;
	mul.wide.s32 	%rd9, %r32, 4;
	add.s64 	%rd10, %rd3, %rd9;
	ld.global.f32 	%f230, [%rd10];
$L__BB0_4:
	st.shared.f32 	[%r7], %f230;
	add.s32 	%r17, %r15, %r2;
	mul.lo.s32 	%r18, %r17, %r20;
	max.s32 	%r34, %r17, %r4;
	setp.ge.s32 	%p3, %r34, %r20;
	mov.f32 	%f231, 0f00000000;
	@%p3 bra 	$L__BB0_6;
	add.s32 	%r35, %r4, %r18;
	mul.wide.s32 	%rd11, %r35, 4;
	add.s64 	%rd12, %rd1, %rd11;
	ld.global.f32 	%f231, [%rd12];
$L__BB0_6:
	st.shared.f32 	[%r8], %f231;
	bar.sync 	0;
	ld.shared.f32 	%f31, [%r6];
	ld.shared.f32 	%f32, [%r9];
	fma.rn.f32 	%f33, %f31, %f32, %f229;
	ld.shared.f32 	%f34, [%r6+4];
	ld.shared.f32 	%f35, [%r9+64];
	fma.rn.f32 	%f36, %f34, %f35, %f33;
	ld.shared.f32 	%f37, [%r6+8];
	ld.shared.f32 	%f38, [%r9+128];
	fma.rn.f32 	%f39, %f37, %f38, %f36;
	ld.shared.f32 	%f40, [%r6+12];
	ld.shared.f32 	%f41, [%r9+192];
	fma.rn.f32 	%f42, %f40, %f41, %f39;
	ld.shared.f32 	%f43, [%r6+16];
	ld.shared.f32 	%f44, [%r9+256];
	fma.rn.f32 	%f45, %f43, %f44, %f42;
	ld.shared.f32 	%f46, [%r6+20];
	ld.shared.f32 	%f47, [%r9+320];
	fma.rn.f32 	%f48, %f46, %f47, %f45;
	ld.shared.f32 	%f49, [%r6+24];
	ld.shared.f32 	%f50, [%r9+384];
	fma.rn.f32 	%f51, %f49, %f50, %f48;
	ld.shared.f32 	%f52, [%r6+28];
	ld.shared.f32 	%f53, [%r9+448];
	fma.rn.f32 	%f54, %f52, %f53, %f51;
	ld.shared.f32 	%f55, [%r6+32];
	ld.shared.f32 	%f56, [%r9+512];
	fma.rn.f32 	%f57, %f55, %f56, %f54;
	ld.shared.f32 	%f58, [%r6+36];
	ld.shared.f32 	%f59, [%r9+576];
	fma.rn.f32 	%f60, %f58, %f59, %f57;
	ld.shared.f32 	%f61, [%r6+40];
	ld.shared.f32 	%f62, [%r9+640];
	fma.rn.f32 	%f63, %f61, %f62, %f60;
	ld.shared.f32 	%f64, [%r6+44];
	ld.shared.f32 	%f65, [%r9+704];
	fma.rn.f32 	%f66, %f64, %f65, %f63;
	ld.shared.f32 	%f67, [%r6+48];
	ld.shared.f32 	%f68, [%r9+768];
	fma.rn.f32 	%f69, %f67, %f68, %f66;
	ld.shared.f32 	%f70, [%r6+52];
	ld.shared.f32 	%f71, [%r9+832];
	fma.rn.f32 	%f72, %f70, %f71, %f69;
	ld.shared.f32 	%f73, [%r6+56];
	ld.shared.f32 	%f74, [%r9+896];
	fma.rn.f32 	%f75, %f73, %f74, %f72;
	ld.shared.f32 	%f76, [%r6+60];
	ld.shared.f32 	%f77, [%r9+960];
	fma.rn.f32 	%f229, %f76, %f77, %f75;
	bar.sync 	0;
	max.s32 	%r37, %r17, %r10;
	setp.ge.s32 	%p4, %r37, %r20;
	cvt.s64.s32 	%rd13, %r18;
	add.s64 	%rd15, %rd14, %rd13;
	shl.b64 	%rd16, %rd15, 2;
	add.s64 	%rd4, %rd1, %rd16;
	mov.f32 	%f232, 0f00000000;
	@%p4 bra 	$L__BB0_8;
	ld.global.f32 	%f232, [%rd4+64];
$L__BB0_8:
	st.shared.f32 	[%r8], %f232;
	bar.sync 	0;
	ld.shared.f32 	%f79, [%r6];
	ld.shared.f32 	%f80, [%r9];
	fma.rn.f32 	%f81, %f79, %f80, %f228;
	ld.shared.f32 	%f82, [%r6+4];
	ld.shared.f32 	%f83, [%r9+64];
	fma.rn.f32 	%f84, %f82, %f83, %f81;
	ld.shared.f32 	%f85, [%r6+8];
	ld.shared.f32 	%f86, [%r9+128];
	fma.rn.f32 	%f87, %f85, %f86, %f84;
	ld.shared.f32 	%f88, [%r6+12];
	ld.shared.f32 	%f89, [%r9+192];
	fma.rn.f32 	%f90, %f88, %f89, %f87;
	ld.shared.f32 	%f91, [%r6+16];
	ld.shared.f32 	%f92, [%r9+256];
	fma.rn.f32 	%f93, %f91, %f92, %f90;
	ld.shared.f32 	%f94, [%r6+20];
	ld.shared.f32 	%f95, [%r9+320];
	fma.rn.f32 	%f96, %f94, %f95, %f93;
	ld.shared.f32 	%f97, [%r6+24];
	ld.shared.f32 	%f98, [%r9+384];
	fma.rn.f32 	%f99, %f97, %f98, %f96;
	ld.shared.f32 	%f100, [%r6+28];
	ld.shared.f32 	%f101, [%r9+448];
	fma.rn.f32 	%f102, %f100, %f101, %f99;
	ld.shared.f32 	%f103, [%r6+32];
	ld.shared.f32 	%f104, [%r9+512];
	fma.rn.f32 	%f105, %f103, %f104, %f102;
	ld.shared.f32 	%f106, [%r6+36];
	ld.shared.f32 	%f107, [%r9+576];
	fma.rn.f32 	%f108, %f106, %f107, %f105;
	ld.shared.f32 	%f109, [%r6+40];
	ld.shared.f32 	%f110, [%r9+640];
	fma.rn.f32 	%f111, %f109, %f110, %f108;
	ld.shared.f32 	%f112, [%r6+44];
	ld.shared.f32 	%f113, [%r9+704];
	fma.rn.f32 	%f114, %f112, %f113, %f111;
	ld.shared.f32 	%f115, [%r6+48];
	ld.shared.f32 	%f116, [%r9+768];
	fma.rn.f32 	%f117, %f115, %f116, %f114;
	ld.shared.f32 	%f118, [%r6+52];
	ld.shared.f32 	%f119, [%r9+832];
	fma.rn.f32 	%f120, %f118, %f119, %f117;
	ld.shared.f32 	%f121, [%r6+56];
	ld.shared.f32 	%f122, [%r9+896];
	fma.rn.f32 	%f123, %f121, %f122, %f120;
	ld.shared.f32 	%f124, [%r6+60];
	ld.shared.f32 	%f125, [%r9+960];
	fma.rn.f32 	%f228, %f124, %f125, %f123;
	bar.sync 	0;
	max.s32 	%r38, %r17, %r11;
	setp.ge.s32 	%p5, %r38, %r20;
	mov.f32 	%f233, 0f00000000;
	@%p5 bra 	$L__BB0_10;
	ld.global.f32 	%f233, [%rd4+128];
$L__BB0_10:
	st.shared.f32 	[%r8], %f233;
	bar.sync 	0;
	ld.shared.f32 	%f127, [%r6];
	ld.shared.f32 	%f128, [%r9];
	fma.rn.f32 	%f129, %f127, %f128, %f227;
	ld.shared.f32 	%f130, [%r6+4];
	ld.shared.f32 	%f131, [%r9+64];
	fma.rn.f32 	%f132, %f130, %f131, %f129;
	ld.shared.f32 	%f133, [%r6+8];
	ld.shared.f32 	%f134, [%r9+128];
	fma.rn.f32 	%f135, %f133, %f134, %f132;
	ld.shared.f32 	%f136, [%r6+12];
	ld.shared.f32 	%f137, [%r9+192];
	fma.rn.f32 	%f138, %f136, %f137, %f135;
	ld.shared.f32 	%f139, [%r6+16];
	ld.shared.f32 	%f140, [%r9+256];
	fma.rn.f32 	%f141, %f139, %f140, %f138;
	ld.shared.f32 	%f142, [%r6+20];
	ld.shared.f32 	%f143, [%r9+320];
	fma.rn.f32 	%f144, %f142, %f143, %f141;
	ld.shared.f32 	%f145, [%r6+24];
	ld.shared.f32 	%f146, [%r9+384];
	fma.rn.f32 	%f147, %f145, %f146, %f144;
	ld.shared.f32 	%f148, [%r6+28];
	ld.shared.f32 	%f149, [%r9+448];
	fma.rn.f32 	%f150, %f148, %f149, %f147;
	ld.shared.f32 	%f151, [%r6+32];
	ld.shared.f32 	%f152, [%r9+512];
	fma.rn.f32 	%f153, %f151, %f152, %f150;
	ld.shared.f32 	%f154, [%r6+36];
	ld.shared.f32 	%f155, [%r9+576];
	fma.rn.f32 	%f156, %f154, %f155, %f153;
	ld.shared.f32 	%f157, [%r6+40];
	ld.shared.f32 	%f158, [%r9+640];
	fma.rn.f32 	%f159, %f157, %f158, %f156;
	ld.shared.f32 	%f160, [%r6+44];
	ld.shared.f32 	%f161, [%r9+704];
	fma.rn.f32 	%f162, %f160, %f161, %f159;
	ld.shared.f32 	%f163, [%r6+48];
	ld.shared.f32 	%f164, [%r9+768];
	fma.rn.f32 	%f165, %f163, %f164, %f162;
	ld.shared.f32 	%f166, [%r6+52];
	ld.shared.f32 	%f167, [%r9+832];
	fma.rn.f32 	%f168, %f166, %f167, %f165;
	ld.shared.f32 	%f169, [%r6+56];
	ld.shared.f32 	%f170, [%r9+896];
	fma.rn.f32 	%f171, %f169, %f170, %f168;
	ld.shared.f32 	%f172, [%r6+60];
	ld.shared.f32 	%f173, [%r9+960];
	fma.rn.f32 	%f227, %f172, %f173, %f171;
	bar.sync 	0;
	max.s32 	%r39, %r17, %r12;
	setp.ge.s32 	%p6, %r39, %r20;
	mov.f32 	%f234, 0f00000000;
	@%p6 bra 	$L__BB0_12;
	ld.global.f32 	%f234, [%rd4+192];
$L__BB0_12:
	st.shared.f32 	[%r8], %f234;
	bar.sync 	0;
	ld.shared.f32 	%f174, [%r6];
	ld.shared.f32 	%f175, [%r9];
	fma.rn.f32 	%f176, %f174, %f175, %f226;
	ld.shared.f32 	%f177, [%r6+4];
	ld.shared.f32 	%f178, [%r9+64];
	fma.rn.f32 	%f179, %f177, %f178, %f176;
	ld.shared.f32 	%f180, [%r6+8];
	ld.shared.f32 	%f181, [%r9+128];
	fma.rn.f32 	%f182, %f180, %f181, %f179;
	ld.shared.f32 	%f183, [%r6+12];
	ld.shared.f32 	%f184, [%r9+192];
	fma.rn.f32 	%f185, %f183, %f184, %f182;
	ld.shared.f32 	%f186, [%r6+16];
	ld.shared.f32 	%f187, [%r9+256];
	fma.rn.f32 	%f188, %f186, %f187, %f185;
	ld.shared.f32 	%f189, [%r6+20];
	ld.shared.f32 	%f190, [%r9+320];
	fma.rn.f32 	%f191, %f189, %f190, %f188;
	ld.shared.f32 	%f192, [%r6+24];
	ld.shared.f32 	%f193, [%r9+384];
	fma.rn.f32 	%f194, %f192, %f193, %f191;
	ld.shared.f32 	%f195, [%r6+28];
	ld.shared.f32 	%f196, [%r9+448];
	fma.rn.f32 	%f197, %f195, %f196, %f194;
	ld.shared.f32 	%f198, [%r6+32];
	ld.shared.f32 	%f199, [%r9+512];
	fma.rn.f32 	%f200, %f198, %f199, %f197;
	ld.shared.f32 	%f201, [%r6+36];
	ld.shared.f32 	%f202, [%r9+576];
	fma.rn.f32 	%f203, %f201, %f202, %f200;
	ld.shared.f32 	%f204, [%r6+40];
	ld.shared.f32 	%f205, [%r9+640];
	fma.rn.f32 	%f206, %f204, %f205, %f203;
	ld.shared.f32 	%f207, [%r6+44];
	ld.shared.f32 	%f208, [%r9+704];
	fma.rn.f32 	%f209, %f207, %f208, %f206;
	ld.shared.f32 	%f210, [%r6+48];
	ld.shared.f32 	%f211, [%r9+768];
	fma.rn.f32 	%f212, %f210, %f211, %f209;
	ld.shared.f32 	%f213, [%r6+52];
	ld.shared.f32 	%f214, [%r9+832];
	fma.rn.f32 	%f215, %f213, %f214, %f212;
	ld.shared.f32 	%f216, [%r6+56];
	ld.shared.f32 	%f217, [%r9+896];
	fma.rn.f32 	%f218, %f216, %f217, %f215;
	ld.shared.f32 	%f219, [%r6+60];
	ld.shared.f32 	%f220, [%r9+960];
	fma.rn.f32 	%f226, %f219, %f220, %f218;
	bar.sync 	0;
	add.s32 	%r52, %r52, 1;
	cvt.rn.f32.u32 	%f221, %r52;
	setp.gt.f32 	%p7, %f1, %f221;
	@%p7 bra 	$L__BB0_2;
$L__BB0_13:
	mul.lo.s32 	%r13, %r20, %r3;
	max.s32 	%r41, %r3, %r4;
	setp.lt.s32 	%p8, %r41, %r20;
	@%p8 bra 	$L__BB0_14;
	bra.uni 	$L__BB0_15;
$L__BB0_14:
	add.s32 	%r42, %r4, %r13;
	mul.wide.u32 	%rd17, %r42, 4;
	add.s64 	%rd18, %rd2, %rd17;
	st.global.f32 	[%rd18], %f229;
$L__BB0_15:
	add.s32 	%r44, %r4, 16;
	max.s32 	%r45, %r3, %r44;
	setp.ge.s32 	%p9, %r45, %r20;
	cvt.u64.u32 	%rd19, %r13;
	cvt.u64.u32 	%rd20, %r4;
	add.s64 	%rd21, %rd20, %rd19;
	shl.b64 	%rd22, %rd21, 2;
	add.s64 	%rd5, %rd2, %rd22;
	@%p9 bra 	$L__BB0_17;
	st.global.f32 	[%rd5+64], %f228;
$L__BB0_17:
	add.s32 	%r47, %r4, 32;
	max.s32 	%r48, %r3, %r47;
	setp.ge.s32 	%p10, %r48, %r20;
	@%p10 bra 	$L__BB0_19;
	st.global.f32 	[%rd5+128], %f227;
$L__BB0_19:
	add.s32 	%r50, %r4, 48;
	max.s32 	%r51, %r3, %r50;
	setp.ge.s32 	%p11, %r51, %r20;
	@%p11 bra 	$L__BB0_21;
	st.global.f32 	[%rd5+192], %f226;
$L__BB0_21:
	ret;

}


// ===== COMPILED SASS (sm_100) =====

	.target	sm_100

	.elftype	@"ET_EXEC"


//--------------------- .note.nv.tkinfo           --------------------------
	.section	.note.nv.tkinfo,"",@"SHT_NOTE"
	.sectionflags	@"SHF_NOTE_NV_TKINFO"
	.tkinfo
        /*0018*/ 	.word	0x00000002
        /*0030*/ 	.string	""
        /*0030*/ 	.string	"ptxas"
        /*0030*/ 	.string	"Cuda compilation tools, release 13.0, V13.0.88"
        /*0030*/ 	.string	"Build cuda_13.0.r13.0/compiler.36424714_0"
        /*0030*/ 	.string	"-arch sm_100 -m 64 "



//--------------------- .note.nv.cuinfo           --------------------------
	.section	.note.nv.cuinfo,"",@"SHT_NOTE"
	.sectionflags	@"SHF_NOTE_NV_CUINFO"
        /*0018*/ 	.short	0x0002
        /*001a*/ 	.short	0x0064
        /*001c*/ 	.short	0x0082
	.zero		2


//--------------------- .nv.info                  --------------------------
	.section	.nv.info,"",@"SHT_CUDA_INFO"
	.align	4


	//----- nvinfo : EIATTR_REGCOUNT
	.align		4
        /*0000*/ 	.byte	0x04, 0x2f
        /*0002*/ 	.short	(.L_1 - .L_0)
	.align		4
.L_0:
        /*0004*/ 	.word	index@(_Z11matmul_tilePfS_S_i)
        /*0008*/ 	.word	0x00000020


	//----- nvinfo : EIATTR_FRAME_SIZE
	.align		4
.L_1:
        /*000c*/ 	.byte	0x04, 0x11
        /*000e*/ 	.short	(.L_3 - .L_2)
	.align		4
.L_2:
        /*0010*/ 	.word	index@(_Z11matmul_tilePfS_S_i)
        /*0014*/ 	.word	0x00000000


	//----- nvinfo : EIATTR_MIN_STACK_SIZE
	.align		4
.L_3:
        /*0018*/ 	.byte	0x04, 0x12
        /*001a*/ 	.short	(.L_5 - .L_4)
	.align		4
.L_4:
        /*001c*/ 	.word	index@(_Z11matmul_tilePfS_S_i)
        /*0020*/ 	.word	0x00000000
.L_5:


//--------------------- .nv.compat                --------------------------
	.section	.nv.compat,"",@"SHT_CUDA_COMPAT_INFO"
	.align	4
        /*0000*/ 	.byte	0x02, 0x09, 0x00, 0x00, 0x02, 0x02, 0x01, 0x00, 0x02, 0x05, 0x05, 0x00, 0x03, 0x07, 0x01, 0x01
        /*0010*/ 	.byte	0x02, 0x03, 0x00, 0x00, 0x02, 0x06, 0x01, 0x00, 0x04, 0x0b, 0x08, 0x00, 0x09, 0x00, 0x00, 0x00
        /*0020*/ 	.byte	0x00, 0x00, 0x00, 0x00


//--------------------- .nv.info._Z11matmul_tilePfS_S_i --------------------------
	.section	.nv.info._Z11matmul_tilePfS_S_i,"",@"SHT_CUDA_INFO"
	.sectionflags	@""
	.align	4


	//----- nvinfo : EIATTR_CUDA_API_VERSION
	.align		4
        /*0000*/ 	.byte	0x04, 0x37
        /*0002*/ 	.short	(.L_7 - .L_6)
.L_6:
        /*0004*/ 	.word	0x00000082


	//----- nvinfo : EIATTR_KPARAM_INFO
	.align		4
.L_7:
        /*0008*/ 	.byte	0x04, 0x17
        /*000a*/ 	.short	(.L_9 - .L_8)
.L_8:
        /*000c*/ 	.word	0x00000000
        /*0010*/ 	.short	0x0003
        /*0012*/ 	.short	0x0018
        /*0014*/ 	.byte	0x00, 0xf0, 0x11, 0x00


	//----- nvinfo : EIATTR_KPARAM_INFO
	.align		4
.L_9:
        /*0018*/ 	.byte	0x04, 0x17
        /*001a*/ 	.short	(.L_11 - .L_10)
.L_10:
        /*001c*/ 	.word	0x00000000
        /*0020*/ 	.short	0x0002
        /*0022*/ 	.short	0x0010
        /*0024*/ 	.byte	0x00, 0xf5, 0x21, 0x00


	//----- nvinfo : EIATTR_KPARAM_INFO
	.align		4
.L_11:
        /*0028*/ 	.byte	0x04, 0x17
        /*002a*/ 	.short	(.L_13 - .L_12)
.L_12:
        /*002c*/ 	.word	0x00000000
        /*0030*/ 	.short	0x0001
        /*0032*/ 	.short	0x0008
        /*0034*/ 	.byte	0x00, 0xf5, 0x21, 0x00


	//----- nvinfo : EIATTR_KPARAM_INFO
	.align		4
.L_13:
        /*0038*/ 	.byte	0x04, 0x17
        /*003a*/ 	.short	(.L_15 - .L_14)
.L_14:
        /*003c*/ 	.word	0x00000000
        /*0040*/ 	.short	0x0000
        /*0042*/ 	.short	0x0000
        /*0044*/ 	.byte	0x00, 0xf5, 0x21, 0x00


	//----- nvinfo : EIATTR_SPARSE_MMA_MASK
	.align		4
.L_15:
        /*0048*/ 	.byte	0x03, 0x50
        /*004a*/ 	.short	0x0000


	//----- nvinfo : EIATTR_MAXREG_COUNT
	.align		4
        /*004c*/ 	.byte	0x03, 0x1b
        /*004e*/ 	.short	0x00ff


	//----- nvinfo : EIATTR_NUM_BARRIERS
	.align		4
        /*0050*/ 	.byte	0x02, 0x4c
        /*0052*/ 	.byte	0x01
	.zero		1


	//----- nvinfo : EIATTR_MERCURY_ISA_VERSION
	.align		4
        /*0054*/ 	.byte	0x03, 0x5f
        /*0056*/ 	.short	0x0101


	//----- nvinfo : EIATTR_VRC_CTA_INIT_COUNT
	.align		4
        /*0058*/ 	.byte	0x02, 0x4a
	.zero		1
	.zero		1


	//----- nvinfo : EIATTR_EXIT_INSTR_OFFSETS
	.align		4
        /*005c*/ 	.byte	0x04, 0x1c
        /*005e*/ 	.short	(.L_17 - .L_16)


	//   ....[0]....
.L_16:
        /*0060*/ 	.word	0x00000f80


	//   ....[1]....
        /*0064*/ 	.word	0x00000fa0


	//----- nvinfo : EIATTR_CBANK_PARAM_SIZE
	.align		4
.L_17:
        /*0068*/ 	.byte	0x03, 0x19
        /*006a*/ 	.short	0x001c


	//----- nvinfo : EIATTR_PARAM_CBANK
	.align		4
        /*006c*/ 	.byte	0x04, 0x0a
        /*006e*/ 	.short	(.L_19 - .L_18)
	.align		4
.L_18:
        /*0070*/ 	.word	index@(.nv.constant0._Z11matmul_tilePfS_S_i)
        /*0074*/ 	.short	0x0380
        /*0076*/ 	.short	0x001c


	//----- nvinfo : EIATTR_SW_WAR
	.align		4
.L_19:
        /*0078*/ 	.byte	0x04, 0x36
        /*007a*/ 	.short	(.L_21 - .L_20)
.L_20:
        /*007c*/ 	.word	0x00000008
.L_21:


//--------------------- .nv.callgraph             --------------------------
	.section	.nv.callgraph,"",@"SHT_CUDA_CALLGRAPH"
	.align	4
	.sectionentsize	8
	.align		4
        /*0000*/ 	.word	0x00000000
	.align		4
        /*0004*/ 	.word	0xffffffff
	.align		4
        /*0008*/ 	.word	0x00000000
	.align		4
        /*000c*/ 	.word	0xfffffffe
	.align		4
        /*0010*/ 	.word	0x00000000
	.align		4
        /*0014*/ 	.word	0xfffffffd
	.align		4
        /*0018*/ 	.word	0x00000000
	.align		4
        /*001c*/ 	.word	0xfffffffc


//--------------------- .text._Z11matmul_tilePfS_S_i --------------------------
	.section	.text._Z11matmul_tilePfS_S_i,"ax",@progbits
	.align	128
        .global         _Z11matmul_tilePfS_S_i
        .type           _Z11matmul_tilePfS_S_i,@function
        .size           _Z11matmul_tilePfS_S_i,(.L_x_3 - _Z11matmul_tilePfS_S_i)
        .other          _Z11matmul_tilePfS_S_i,@"STO_CUDA_ENTRY STV_DEFAULT"
_Z11matmul_tilePfS_S_i:
.text._Z11matmul_tilePfS_S_i:
[----:B------:R-:W-:Y:S01]  /*0000*/  LDC R1, c[0x0][0x37c] ;  /* 0x0000df00ff017b82 */ /* 0x000fe20000000800 */
[----:B------:R-:W0:Y:S01]  /*0010*/  LDCU UR4, c[0x0][0x398] ;  /* 0x00007300ff0477ac */ /* 0x000e220008000800 */
[----:B------:R-:W1:Y:S01]  /*0020*/  S2R R25, SR_CTAID.Y ;  /* 0x0000000000197919 */ /* 0x000e620000002600 */
[----:B------:R-:W-:Y:S01]  /*0030*/  HFMA2 R12, -RZ, RZ, 0, 0 ;  /* 0x00000000ff0c7431 */ /* 0x000fe200000001ff */
[----:B------:R-:W-:Y:S01]  /*0040*/  CS2R R26, SRZ ;  /* 0x00000000001a7805 */ /* 0x000fe2000001ff00 */
[----:B------:R-:W2:Y:S01]  /*0050*/  LDCU.64 UR8, c[0x0][0x358] ;  /* 0x00006b00ff0877ac */ /* 0x000ea20008000a00 */
[----:B------:R-:W1:Y:S01]  /*0060*/  S2R R0, SR_TID.Y ;  /* 0x0000000000007919 */ /* 0x000e620000002200 */
[----:B------:R-:W-:Y:S01]  /*0070*/  MOV R14, RZ ;  /* 0x000000ff000e7202 */ /* 0x000fe20000000f00 */
[----:B------:R-:W3:Y:S01]  /*0080*/  S2R R5, SR_CTAID.X ;  /* 0x0000000000057919 */ /* 0x000ee20000002500 */
[----:B------:R-:W3:Y:S01]  /*0090*/  S2R R2, SR_TID.X ;  /* 0x0000000000027919 */ /* 0x000ee20000002100 */
[----:B0-----:R-:W-:-:S05]  /*00a0*/  I2FP.F32.S32 R3, UR4 ;  /* 0x0000000400037c45 */ /* 0x001fca0008201400 */
[----:B------:R-:W-:-:S04]  /*00b0*/  FMUL R3, R3, 0.0625 ;  /* 0x3d80000003037820 */ /* 0x000fc80000400000 */
[----:B------:R-:W0:Y:S01]  /*00c0*/  FRND.CEIL R23, R3 ;  /* 0x0000000300177307 */ /* 0x000e220000209000 */
[----:B-1----:R-:W-:Y:S02]  /*00d0*/  LEA R25, R25, R0, 0x4 ;  /* 0x0000000019197211 */ /* 0x002fe400078e20ff */
[----:B0-----:R-:W-:Y:S02]  /*00e0*/  FSETP.GT.AND P0, PT, R23, RZ, PT ;  /* 0x000000ff1700720b */ /* 0x001fe40003f04000 */
[----:B---3--:R-:W-:-:S11]  /*00f0*/  LEA R24, R5, R2, 0x6 ;  /* 0x0000000205187211 */ /* 0x008fd600078e30ff */
[----:B--2---:R-:W-:Y:S05]  /*0100*/  @!P0 BRA `(.L_x_0) ;  /* 0x0000000c004c8947 */ /* 0x004fea0003800000 */
[----:B------:R-:W0:Y:S01]  /*0110*/  S2UR UR6, SR_CgaCtaId ;  /* 0x00000000000679c3 */ /* 0x000e220000008800 */
[----:B------:R-:W-:Y:S01]  /*0120*/  UMOV UR4, 0x400 ;  /* 0x0000040000047882 */ /* 0x000fe20000000000 */
[C---:B------:R-:W-:Y:S01]  /*0130*/  IADD3 R18, PT, PT, R24.reuse, 0x10, RZ ;  /* 0x0000001018127810 */ /* 0x040fe20007ffe0ff */
[----:B------:R-:W-:Y:S01]  /*0140*/  UIADD3 UR5, UPT, UPT, UR4, 0x400, URZ ;  /* 0x0000040004057890 */ /* 0x000fe2000fffe0ff */
[C---:B------:R-:W-:Y:S01]  /*0150*/  IADD3 R17, PT, PT, R24.reuse, 0x20, RZ ;  /* 0x0000002018117810 */ /* 0x040fe20007ffe0ff */
[----:B------:R-:W1:Y:S01]  /*0160*/  LDCU UR7, c[0x0][0x398] ;  /* 0x00007300ff0777ac */ /* 0x000e620008000800 */
[----:B------:R-:W-:Y:S02]  /*0170*/  IADD3 R3, PT, PT, R24, 0x30, RZ ;  /* 0x0000003018037810 */ /* 0x000fe40007ffe0ff */
[----:B------:R-:W-:Y:S01]  /*0180*/  MOV R16, RZ ;  /* 0x000000ff00107202 */ /* 0x000fe20000000f00 */
[----:B------:R-:W2:Y:S01]  /*0190*/  LDCU.64 UR10, c[0x0][0x388] ;  /* 0x00007100ff0a77ac */ /* 0x000ea20008000a00 */
[----:B------:R-:W-:Y:S01]  /*01a0*/  MOV R27, RZ ;  /* 0x000000ff001b7202 */ /* 0x000fe20000000f00 */
[----:B0-----:R-:W-:-:S02]  /*01b0*/  ULEA UR4, UR6, UR4, 0x18 ;  /* 0x0000000406047291 */ /* 0x001fc4000f8ec0ff */
[----:B------:R-:W-:-:S04]  /*01c0*/  ULEA UR5, UR6, UR5, 0x18 ;  /* 0x0000000506057291 */ /* 0x000fc8000f8ec0ff */
[----:B------:R-:W-:Y:S02]  /*01d0*/  LEA R22, R0, UR4, 0x6 ;  /* 0x0000000400167c11 */ /* 0x000fe4000f8e30ff */
[C---:B------:R-:W-:Y:S02]  /*01e0*/  LEA R20, R2.reuse, UR5, 0x2 ;  /* 0x0000000502147c11 */ /* 0x040fe4000f8e10ff */
[----:B------:R-:W-:Y:S02]  /*01f0*/  LEA R21, R2, R22, 0x2 ;  /* 0x0000001602157211 */ /* 0x000fe400078e10ff */
[----:B-12---:R-:W-:-:S07]  /*0200*/  LEA R19, R0, R20, 0x6 ;  /* 0x0000001400137211 */ /* 0x006fce00078e30ff */
.L_x_1:
[C---:B------:R-:W-:Y:S01]  /*0210*/  LEA R8, R16.reuse, R2, 0x4 ;  /* 0x0000000210087211 */ /* 0x040fe200078e20ff */
[----:B------:R-:W-:Y:S01]  /*0220*/  UMOV UR4, UR7 ;  /* 0x0000000700047c82 */ /* 0x000fe20008000000 */
[----:B------:R-:W-:Y:S01]  /*0230*/  LEA R13, R16, R0, 0x4 ;  /* 0x00000000100d7211 */ /* 0x000fe200078e20ff */
[----:B------:R-:W-:Y:S01]  /*0240*/  HFMA2 R28, -RZ, RZ, 0, 0 ;  /* 0x00000000ff1c7431 */ /* 0x000fe200000001ff */
[----:B------:R-:W-:Y:S02]  /*0250*/  VIMNMX R4, PT, PT, R25, R8, !PT ;  /* 0x0000000819047248 */ /* 0x000fe40007fe0100 */
[----:B------:R-:W-:Y:S01]  /*0260*/  VIMNMX R5, PT, PT, R24, R13, !PT ;  /* 0x0000000d18057248 */ /* 0x000fe20007fe0100 */
[----:B------:R-:W-:Y:S01]  /*0270*/  IMAD R15, R13, UR4, RZ ;  /* 0x000000040d0f7c24 */ /* 0x000fe2000f8e02ff */
[----:B------:R-:W-:Y:S02]  /*0280*/  ISETP.GE.AND P0, PT, R4, UR4, PT ;  /* 0x0000000404007c0c */ /* 0x000fe4000bf06270 */
[----:B------:R-:W-:-:S02]  /*0290*/  ISETP.GE.AND P1, PT, R5, UR4, PT ;  /* 0x0000000405007c0c */ /* 0x000fc4000bf26270 */
[----:B------:R-:W-:-:S09]  /*02a0*/  MOV R10, RZ ;  /* 0x000000ff000a7202 */ /* 0x000fd20000000f00 */
[----:B------:R-:W0:Y:S01]  /*02b0*/  @!P0 LDC.64 R6, c[0x0][0x380] ;  /* 0x0000e000ff068b82 */ /* 0x000e220000000a00 */
[----:B------:R-:W-:Y:S01]  /*02c0*/  @!P0 IMAD R9, R25, UR4, R8 ;  /* 0x0000000419098c24 */ /* 0x000fe2000f8e0208 */
[----:B------:R-:W-:-:S06]  /*02d0*/  @!P1 IADD3 R11, PT, PT, R24, R15, RZ ;  /* 0x0000000f180b9210 */ /* 0x000fcc0007ffe0ff */
[----:B------:R-:W1:Y:S01]  /*02e0*/  @!P1 LDC.64 R4, c[0x0][0x388] ;  /* 0x0000e200ff049b82 */ /* 0x000e620000000a00 */
[----:B0-----:R-:W-:-:S05]  /*02f0*/  @!P0 IMAD.WIDE R6, R9, 0x4, R6 ;  /* 0x0000000409068825 */ /* 0x001fca00078e0206 */
[----:B------:R-:W2:Y:S01]  /*0300*/  @!P0 LDG.E R28, desc[UR8][R6.64] ;  /* 0x00000008061c8981 */ /* 0x000ea2000c1e1900 */
[----:B-1----:R-:W-:-:S05]  /*0310*/  @!P1 IMAD.WIDE R4, R11, 0x4, R4 ;  /* 0x000000040b049825 */ /* 0x002fca00078e0204 */
[----:B------:R-:W3:Y:S04]  /*0320*/  @!P1 LDG.E R10, desc[UR8][R4.64] ;  /* 0x00000008040a9981 */ /* 0x000ee8000c1e1900 */
[----:B--2---:R-:W-:Y:S04]  /*0330*/  STS [R21], R28 ;  /* 0x0000001c15007388 */ /* 0x004fe80000000800 */
[----:B---3--:R-:W-:Y:S01]  /*0340*/  STS [R19], R10 ;  /* 0x0000000a13007388 */ /* 0x008fe20000000800 */
[----:B------:R-:W-:Y:S06]  /*0350*/  BAR.SYNC.DEFER_BLOCKING 0x0 ;  /* 0x0000000000007b1d */ /* 0x000fec0000010000 */
[----:B------:R-:W-:Y:S04]  /*0360*/  LDS R5, [R20] ;  /* 0x0000000014057984 */ /* 0x000fe80000000800 */
[----:B------:R-:W0:Y:S04]  /*0370*/  LDS.128 R8, [R22] ;  /* 0x0000000016087984 */ /* 0x000e280000000c00 */
[----:B------:R-:W1:Y:S04]  /*0380*/  LDS R7, [R20+0x40] ;  /* 0x0000400014077984 */ /* 0x000e680000000800 */
[----:B------:R-:W2:Y:S01]  /*0390*/  LDS R29, [R20+0x80] ;  /* 0x00008000141d7984 */ /* 0x000ea20000000800 */
[----:B0-----:R-:W-:-:S03]  /*03a0*/  FFMA R26, R8, R5, R26 ;  /* 0x00000005081a7223 */ /* 0x001fc6000000001a */
[----:B------:R-:W0:Y:S01]  /*03b0*/  LDS R8, [R20+0xc0] ;  /* 0x0000c00014087984 */ /* 0x000e220000000800 */
[----:B-1----:R-:W-:-:S03]  /*03c0*/  FFMA R26, R7, R9, R26 ;  /* 0x00000009071a7223 */ /* 0x002fc6000000001a */
[----:B------:R-:W-:Y:S04]  /*03d0*/  LDS R9, [R20+0x100] ;  /* 0x0001000014097984 */ /* 0x000fe80000000800 */
[----:B------:R-:W1:Y:S01]  /*03e0*/  LDS.128 R4, [R22+0x10] ;  /* 0x0000100016047984 */ /* 0x000e620000000c00 */
[----:B--2---:R-:W-:-:S03]  /*03f0*/  FFMA R29, R29, R10, R26 ;  /* 0x0000000a1d1d7223 */ /* 0x004fc6000000001a */
[----:B------:R-:W2:Y:S01]  /*0400*/  LDS R10, [R20+0x140] ;  /* 0x00014000140a7984 */ /* 0x000ea20000000800 */
[----:B0-----:R-:W-:-:S03]  /*0410*/  FFMA R29, R8, R11, R29 ;  /* 0x0000000b081d7223 */ /* 0x001fc6000000001d */
[----:B------:R-:W0:Y:S01]  /*0420*/  LDS R11, [R20+0x180] ;  /* 0x00018000140b7984 */ /* 0x000e220000000800 */
[----:B-1----:R-:W-:-:S03]  /*0430*/  FFMA R8, R4, R9, R29 ;  /* 0x0000000904087223 */ /* 0x002fc6000000001d */
[----:B------:R-:W1:Y:S01]  /*0440*/  LDS R4, [R20+0x1c0] ;  /* 0x0001c00014047984 */ /* 0x000e620000000800 */
[----:B--2---:R-:W-:-:S03]  /*0450*/  FFMA R8, R10, R5, R8 ;  /* 0x000000050a087223 */ /* 0x004fc60000000008 */
[----:B------:R-:W-:Y:S01]  /*0460*/  LDS R5, [R20+0x200] ;  /* 0x0002000014057984 */ /* 0x000fe20000000800 */
[----:B0-----:R-:W-:-:S03]  /*0470*/  FFMA R29, R11, R6, R8 ;  /* 0x000000060b1d7223 */ /* 0x001fc60000000008 */
[----:B------:R-:W0:Y:S04]  /*0480*/  LDS.128 R8, [R22+0x20] ;  /* 0x0000200016087984 */ /* 0x000e280000000c00 */
[----:B------:R-:W2:Y:S01]  /*0490*/  LDS R6, [R20+0x240] ;  /* 0x0002400014067984 */ /* 0x000ea20000000800 */
[----:B-1----:R-:W-:-:S03]  /*04a0*/  FFMA R29, R4, R7, R29 ;  /* 0x00000007041d7223 */ /* 0x002fc6000000001d */
[----:B------:R-:W1:Y:S01]  /*04b0*/  LDS R7, [R20+0x280] ;  /* 0x0002800014077984 */ /* 0x000e620000000800 */
[----:B0-----:R-:W-:-:S03]  /*04c0*/  FFMA R4, R8, R5, R29 ;  /* 0x0000000508047223 */ /* 0x001fc6000000001d */
[----:B------:R-:W0:Y:S01]  /*04d0*/  LDS R8, [R20+0x2c0] ;  /* 0x0002c00014087984 */ /* 0x000e220000000800 */
[----:B--2---:R-:W-:-:S03]  /*04e0*/  FFMA R4, R6, R9, R4 ;  /* 0x0000000906047223 */ /* 0x004fc60000000004 */
[----:B------:R-:W-:Y:S01]  /*04f0*/  LDS R9, [R20+0x300] ;  /* 0x0003000014097984 */ /* 0x000fe20000000800 */
[----:B-1----:R-:W-:-:S03]  /*0500*/  FFMA R29, R7, R10, R4 ;  /* 0x0000000a071d7223 */ /* 0x002fc60000000004 */
[----:B------:R-:W1:Y:S01]  /*0510*/  LDS.128 R4, [R22+0x30] ;  /* 0x0000300016047984 */ /* 0x000e620000000c00 */
[----:B0-----:R-:W-:-:S03]  /*0520*/  FFMA R11, R8, R11, R29 ;  /* 0x0000000b080b7223 */ /* 0x001fc6000000001d */
[----:B------:R-:W0:Y:S01]  /*0530*/  LDS R8, [R20+0x340] ;  /* 0x0003400014087984 */ /* 0x000e220000000800 */
[----:B-1----:R-:W-:Y:S01]  /*0540*/  FFMA R9, R4, R9, R11 ;  /* 0x0000000904097223 */ /* 0x002fe2000000000b */
[----:B------:R-:W-:-:S04]  /*0550*/  VIMNMX R4, PT, PT, R18, R13, !PT ;  /* 0x0000000d12047248 */ /* 0x000fc80007fe0100 */
[----:B------:R-:W-:Y:S02]  /*0560*/  ISETP.GE.AND P0, PT, R4, UR4, PT ;  /* 0x0000000404007c0c */ /* 0x000fe4000bf06270 */
[----:B------:R-:W1:Y:S01]  /*0570*/  LDS R4, [R20+0x380] ;  /* 0x0003800014047984 */ /* 0x000e620000000800 */
[----:B------:R-:W-:-:S04]  /*0580*/  IADD3 R10, P1, PT, R24, R15, RZ ;  /* 0x0000000f180a7210 */ /* 0x000fc80007f3e0ff */
[----:B------:R-:W-:Y:S02]  /*0590*/  LEA.HI.X.SX32 R15, R15, RZ, 0x1, P1 ;  /* 0x000000ff0f0f7211 */ /* 0x000fe400008f0eff */
[----:B------:R-:W-:Y:S01]  /*05a0*/  LEA R28, P1, R10, UR10, 0x2 ;  /* 0x0000000a0a1c7c11 */ /* 0x000fe2000f8210ff */
[----:B0-----:R-:W-:Y:S02]  /*05b0*/  FFMA R5, R8, R5, R9 ;  /* 0x0000000508057223 */ /* 0x001fe40000000009 */
[----:B------:R-:W0:Y:S01]  /*05c0*/  LDS R9, [R20+0x3c0] ;  /* 0x0003c00014097984 */ /* 0x000e220000000800 */
[----:B------:R-:W-:Y:S01]  /*05d0*/  HFMA2 R8, -RZ, RZ, 0, 0 ;  /* 0x00000000ff087431 */ /* 0x000fe200000001ff */
[----:B------:R-:W-:Y:S01]  /*05e0*/  LEA.HI.X R29, R10, UR11, R15, 0x2, P1 ;  /* 0x0000000b0a1d7c11 */ /* 0x000fe200088f140f */
[----:B------:R-:W-:Y:S06]  /*05f0*/  BAR.SYNC.DEFER_BLOCKING 0x0 ;  /* 0x0000000000007b1d */ /* 0x000fec0000010000 */
[----:B------:R-:W2:Y:S01]  /*0600*/  @!P0 LDG.E R8, desc[UR8][R28.64+0x40] ;  /* 0x000040081c088981 */ /* 0x000ea2000c1e1900 */
[----:B-1----:R-:W-:-:S04]  /*0610*/  FFMA R4, R4, R6, R5 ;  /* 0x0000000604047223 */ /* 0x002fc80000000005 */
[----:B0-----:R-:W-:Y:S01]  /*0620*/  FFMA R26, R9, R7, R4 ;  /* 0x00000007091a7223 */ /* 0x001fe20000000004 */
[----:B--2---:R-:W-:Y:S01]  /*0630*/  STS [R19], R8 ;  /* 0x0000000813007388 */ /* 0x004fe20000000800 */
[----:B------:R-:W-:Y:S06]  /*0640*/  BAR.SYNC.DEFER_BLOCKING 0x0 ;  /* 0x0000000000007b1d */ /* 0x000fec0000010000 */
[----:B------:R-:W-:Y:S04]  /*0650*/  LDS R11, [R20] ;  /* 0x00000000140b7984 */ /* 0x000fe80000000800 */
[----:B------:R-:W0:Y:S04]  /*0660*/  LDS.128 R4, [R22] ;  /* 0x0000000016047984 */ /* 0x000e280000000c00 */
[----:B------:R-:W1:Y:S04]  /*0670*/  LDS R9, [R20+0x40] ;  /* 0x0000400014097984 */ /* 0x000e680000000800 */
[----:B------:R-:W2:Y:S04]  /*0680*/  LDS R10, [R20+0x80] ;  /* 0x00008000140a7984 */ /* 0x000ea80000000800 */
[----:B------:R-:W-:Y:S01]  /*0690*/  LDS R8, [R20+0x100] ;  /* 0x0001000014087984 */ /* 0x000fe20000000800 */
[----:B0-----:R-:W-:-:S03]  /*06a0*/  FFMA R4, R4, R11, R14 ;  /* 0x0000000b04047223 */ /* 0x001fc6000000000e */
[----:B------:R-:W0:Y:S01]  /*06b0*/  LDS R11, [R20+0xc0] ;  /* 0x0000c000140b7984 */ /* 0x000e220000000800 */
[----:B-1----:R-:W-:-:S03]  /*06c0*/  FFMA R5, R9, R5, R4 ;  /* 0x0000000509057223 */ /* 0x002fc60000000004 */
[----:B------:R-:W-:Y:S01]  /*06d0*/  LDS R9, [R20+0x140] ;  /* 0x0001400014097984 */ /* 0x000fe20000000800 */
[----:B--2---:R-:W-:-:S04]  /*06e0*/  FFMA R6, R10, R6, R5 ;  /* 0x000000060a067223 */ /* 0x004fc80000000005 */
[----:B0-----:R-:W-:Y:S02]  /*06f0*/  FFMA R11, R11, R7, R6 ;  /* 0x000000070b0b7223 */ /* 0x001fe40000000006 */
[----:B------:R-:W0:Y:S02]  /*0700*/  LDS.128 R4, [R22+0x10] ;  /* 0x0000100016047984 */ /* 0x000e240000000c00 */
[----:B0-----:R-:W-:Y:S02]  /*0710*/  FFMA R4, R4, R8, R11 ;  /* 0x0000000804047223 */ /* 0x001fe4000000000b */
[----:B------:R-:W0:Y:S04]  /*0720*/  LDS R8, [R20+0x180] ;  /* 0x0001800014087984 */ /* 0x000e280000000800 */
[----:B------:R-:W1:Y:S01]  /*0730*/  LDS R11, [R20+0x1c0] ;  /* 0x0001c000140b7984 */ /* 0x000e620000000800 */
[----:B------:R-:W-:-:S03]  /*0740*/  FFMA R5, R9, R5, R4 ;  /* 0x0000000509057223 */ /* 0x000fc60000000004 */
[----:B------:R-:W-:Y:S01]  /*0750*/  LDS R9, [R20+0x240] ;  /* 0x0002400014097984 */ /* 0x000fe20000000800 */
[----:B0-----:R-:W-:-:S03]  /*0760*/  FFMA R6, R8, R6, R5 ;  /* 0x0000000608067223 */ /* 0x001fc60000000005 */
[----:B------:R-:W-:Y:S01]  /*0770*/  LDS R8, [R20+0x200] ;  /* 0x0002000014087984 */ /* 0x000fe20000000800 */
[----:B-1----:R-:W-:-:S03]  /*0780*/  FFMA R11, R11, R7, R6 ;  /* 0x000000070b0b7223 */ /* 0x002fc60000000006 */
        /* <DEDUP_REMOVED lines=9> */
[----:B------:R-:W0:Y:S01]  /*0820*/  LDS.128 R4, [R22+0x30] ;  /* 0x0000300016047984 */ /* 0x000e220000000c00 */
[----:B------:R-:W-:Y:S01]  /*0830*/  MOV R14, RZ ;  /* 0x000000ff000e7202 */ /* 0x000fe20000000f00 */
[----:B0-----:R-:W-:Y:S01]  /*0840*/  FFMA R4, R4, R8, R11 ;  /* 0x0000000804047223 */ /* 0x001fe2000000000b */
[----:B------:R-:W-:-:S03]  /*0850*/  VIMNMX R8, PT, PT, R17, R13, !PT ;  /* 0x0000000d11087248 */ /* 0x000fc60007fe0100 */
[----:B------:R-:W-:Y:S01]  /*0860*/  FFMA R5, R9, R5, R4 ;  /* 0x0000000509057223 */ /* 0x000fe20000000004 */
[----:B------:R-:W-:Y:S01]  /*0870*/  ISETP.GE.AND P0, PT, R8, UR4, PT ;  /* 0x0000000408007c0c */ /* 0x000fe2000bf06270 */
[----:B------:R-:W-:Y:S04]  /*0880*/  LDS R4, [R20+0x3c0] ;  /* 0x0003c00014047984 */ /* 0x000fe80000000800 */
[----:B------:R-:W0:Y:S01]  /*0890*/  LDS R8, [R20+0x380] ;  /* 0x0003800014087984 */ /* 0x000e220000000800 */
[----:B------:R-:W-:Y:S07]  /*08a0*/  BAR.SYNC.DEFER_BLOCKING 0x0 ;  /* 0x0000000000007b1d */ /* 0x000fee0000010000 */
[----:B------:R-:W2:Y:S01]  /*08b0*/  @!P0 LDG.E R14, desc[UR8][R28.64+0x80] ;  /* 0x000080081c0e8981 */ /* 0x000ea2000c1e1900 */
[----:B0-----:R-:W-:-:S03]  /*08c0*/  FFMA R6, R8, R6, R5 ;  /* 0x0000000608067223 */ /* 0x001fc60000000005 */
[----:B--2---:R-:W-:Y:S01]  /*08d0*/  STS [R19], R14 ;  /* 0x0000000e13007388 */ /* 0x004fe20000000800 */
[----:B------:R-:W-:Y:S06]  /*08e0*/  BAR.SYNC.DEFER_BLOCKING 0x0 ;  /* 0x0000000000007b1d */ /* 0x000fec0000010000 */
[----:B------:R-:W-:Y:S04]  /*08f0*/  LDS R5, [R20] ;  /* 0x0000000014057984 */ /* 0x000fe80000000800 */
[----:B------:R-:W0:Y:S02]  /*0900*/  LDS.128 R8, [R22] ;  /* 0x0000000016087984 */ /* 0x000e240000000c00 */
[----:B0-----:R-:W-:-:S02]  /*0910*/  FFMA R8, R8, R5, R12 ;  /* 0x0000000508087223 */ /* 0x001fc4000000000c */
[----:B------:R-:W0:Y:S04]  /*0920*/  LDS R5, [R20+0x40] ;  /* 0x0000400014057984 */ /* 0x000e280000000800 */
[----:B------:R-:W-:Y:S01]  /*0930*/  LDS R12, [R20+0x100] ;  /* 0x00010000140c7984 */ /* 0x000fe20000000800 */
[----:B0-----:R-:W-:-:S03]  /*0940*/  FFMA R5, R5, R9, R8 ;  /* 0x0000000905057223 */ /* 0x001fc60000000008 */
[----:B------:R-:W0:Y:S04]  /*0950*/  LDS R8, [R20+0x80] ;  /* 0x0000800014087984 */ /* 0x000e280000000800 */
[----:B------:R-:W1:Y:S01]  /*0960*/  LDS R9, [R20+0xc0] ;  /* 0x0000c00014097984 */ /* 0x000e620000000800 */
[----:B0-----:R-:W-:-:S04]  /*0970*/  FFMA R8, R8, R10, R5 ;  /* 0x0000000a08087223 */ /* 0x001fc80000000005 */
[----:B-1----:R-:W-:Y:S02]  /*0980*/  FFMA R5, R9, R11, R8 ;  /* 0x0000000b09057223 */ /* 0x002fe40000000008 */
[----:B------:R-:W0:Y:S02]  /*0990*/  LDS.128 R8, [R22+0x10] ;  /* 0x0000100016087984 */ /* 0x000e240000000c00 */
[----:B0-----:R-:W-:Y:S02]  /*09a0*/  FFMA R8, R8, R12, R5 ;  /* 0x0000000c08087223 */ /* 0x001fe40000000005 */
        /* <DEDUP_REMOVED lines=18> */
[----:B------:R-:W0:Y:S01]  /*0ad0*/  LDS R5, [R20+0x340] ;  /* 0x0003400014057984 */ /* 0x000e220000000800 */
[----:B------:R-:W-:Y:S01]  /*0ae0*/  VIMNMX R13, PT, PT, R3, R13, !PT ;  /* 0x0000000d030d7248 */ /* 0x000fe20007fe0100 */
[----:B------:R-:W-:-:S03]  /*0af0*/  HFMA2 R12, -RZ, RZ, 0, 0 ;  /* 0x00000000ff0c7431 */ /* 0x000fc600000001ff */
[----:B------:R-:W-:Y:S01]  /*0b00*/  ISETP.GE.AND P0, PT, R13, UR4, PT ;  /* 0x000000040d007c0c */ /* 0x000fe2000bf06270 */
[----:B0-----:R-:W-:Y:S02]  /*0b10*/  FFMA R9, R5, R9, R8 ;  /* 0x0000000905097223 */ /* 0x001fe40000000008 */
[----:B------:R-:W0:Y:S04]  /*0b20*/  LDS R8, [R20+0x380] ;  /* 0x0003800014087984 */ /* 0x000e280000000800 */
[----:B------:R-:W-:Y:S01]  /*0b30*/  LDS R5, [R20+0x3c0] ;  /* 0x0003c00014057984 */ /* 0x000fe20000000800 */
[----:B------:R-:W-:Y:S06]  /*0b40*/  BAR.SYNC.DEFER_BLOCKING 0x0 ;  /* 0x0000000000007b1d */ /* 0x000fec0000010000 */
[----:B------:R-:W2:Y:S01]  /*0b50*/  @!P0 LDG.E R12, desc[UR8][R28.64+0xc0] ;  /* 0x0000c0081c0c8981 */ /* 0x000ea2000c1e1900 */
[----:B0-----:R-:W-:-:S03]  /*0b60*/  FFMA R10, R8, R10, R9 ;  /* 0x0000000a080a7223 */ /* 0x001fc60000000009 */
[----:B--2---:R-:W-:Y:S01]  /*0b70*/  STS [R19], R12 ;  /* 0x0000000c13007388 */ /* 0x004fe20000000800 */
[----:B------:R-:W-:Y:S06]  /*0b80*/  BAR.SYNC.DEFER_BLOCKING 0x0 ;  /* 0x0000000000007b1d */ /* 0x000fec0000010000 */
[----:B------:R-:W-:Y:S04]  /*0b90*/  LDS R8, [R20] ;  /* 0x0000000014087984 */ /* 0x000fe80000000800 */
[----:B------:R-:W0:Y:S04]  /*0ba0*/  LDS.128 R12, [R22] ;  /* 0x00000000160c7984 */ /* 0x000e280000000c00 */
[----:B------:R-:W1:Y:S01]  /*0bb0*/  LDS R9, [R20+0x40] ;  /* 0x0000400014097984 */ /* 0x000e620000000800 */
[----:B0-----:R-:W-:-:S03]  /*0bc0*/  FFMA R8, R12, R8, R27 ;  /* 0x000000080c087223 */ /* 0x001fc6000000001b */
[----:B------:R-:W-:Y:S01]  /*0bd0*/  LDS R27, [R20+0x3c0] ;  /* 0x0003c000141b7984 */ /* 0x000fe20000000800 */
[----:B-1----:R-:W-:-:S03]  /*0be0*/  FFMA R9, R9, R13, R8 ;  /* 0x0000000d09097223 */ /* 0x002fc60000000008 */
[----:B------:R-:W0:Y:S04]  /*0bf0*/  LDS R8, [R20+0x80] ;  /* 0x0000800014087984 */ /* 0x000e280000000800 */
[----:B------:R-:W1:Y:S01]  /*0c00*/  LDS R13, [R20+0xc0] ;  /* 0x0000c000140d7984 */ /* 0x000e620000000800 */
[----:B0-----:R-:W-:-:S04]  /*0c10*/  FFMA R8, R8, R14, R9 ;  /* 0x0000000e08087223 */ /* 0x001fc80000000009 */
[----:B-1----:R-:W-:Y:S02]  /*0c20*/  FFMA R9, R13, R15, R8 ;  /* 0x0000000f0d097223 */ /* 0x002fe40000000008 */
[----:B------:R-:W-:Y:S04]  /*0c30*/  LDS R8, [R20+0x100] ;  /* 0x0001000014087984 */ /* 0x000fe80000000800 */
[----:B------:R-:W0:Y:S02]  /*0c40*/  LDS.128 R12, [R22+0x10] ;  /* 0x00001000160c7984 */ /* 0x000e240000000c00 */
[----:B0-----:R-:W-:Y:S02]  /*0c50*/  FFMA R8, R12, R8, R9 ;  /* 0x000000080c087223 */ /* 0x001fe40000000009 */
[----:B------:R-:W0:Y:S02]  /*0c60*/  LDS R9, [R20+0x140] ;  /* 0x0001400014097984 */ /* 0x000e240000000800 */
[----:B0-----:R-:W-:-:S02]  /*0c70*/  FFMA R9, R9, R13, R8 ;  /* 0x0000000d09097223 */ /* 0x001fc40000000008 */
        /* <DEDUP_REMOVED lines=16> */
[----:B------:R-:W0:Y:S01]  /*0d80*/  LDS R9, [R20+0x340] ;  /* 0x0003400014097984 */ /* 0x000e220000000800 */
[----:B------:R-:W-:-:S04]  /*0d90*/  IADD3 R16, PT, PT, R16, 0x1, RZ ;  /* 0x0000000110107810 */ /* 0x000fc80007ffe0ff */
[----:B------:R-:W-:-:S04]  /*0da0*/  I2FP.F32.U32 R12, R16 ;  /* 0x00000010000c7245 */ /* 0x000fc80000201000 */
[----:B------:R-:W-:Y:S01]  /*0db0*/  FSETP.GT.AND P0, PT, R23, R12, PT ;  /* 0x0000000c1700720b */ /* 0x000fe20003f04000 */
[----:B0-----:R-:W-:Y:S02]  /*0dc0*/  FFMA R9, R9, R13, R8 ;  /* 0x0000000d09097223 */ /* 0x001fe40000000008 */
[----:B------:R-:W0:Y:S01]  /*0dd0*/  LDS R8, [R20+0x380] ;  /* 0x0003800014087984 */ /* 0x000e220000000800 */
[----:B------:R-:W-:Y:S01]  /*0de0*/  FFMA R12, R5, R11, R10 ;  /* 0x0000000b050c7223 */ /* 0x000fe2000000000a */
[----:B0-----:R-:W-:Y:S01]  /*0df0*/  FFMA R8, R8, R14, R9 ;  /* 0x0000000e08087223 */ /* 0x001fe20000000009 */
[----:B------:R-:W-:-:S03]  /*0e00*/  FFMA R14, R4, R7, R6 ;  /* 0x00000007040e7223 */ /* 0x000fc60000000006 */
[----:B------:R-:W-:Y:S01]  /*0e10*/  FFMA R27, R27, R15, R8 ;  /* 0x0000000f1b1b7223 */ /* 0x000fe20000000008 */
[----:B------:R-:W-:Y:S06]  /*0e20*/  BAR.SYNC.DEFER_BLOCKING 0x0 ;  /* 0x0000000000007b1d */ /* 0x000fec0000010000 */
[----:B------:R-:W-:Y:S05]  /*0e30*/  @P0 BRA `(.L_x_1) ;  /* 0xfffffff000f40947 */ /* 0x000fea000383ffff */
.L_x_0:
[C---:B------:R-:W-:Y:S01]  /*0e40*/  VIMNMX R0, PT, PT, R25.reuse, R24, !PT ;  /* 0x0000001819007248 */ /* 0x040fe20007fe0100 */
[----:B------:R-:W0:Y:S01]  /*0e50*/  LDCU.64 UR12, c[0x0][0x390] ;  /* 0x00007200ff0c77ac */ /* 0x000e220008000a00 */
[----:B------:R-:W-:Y:S01]  /*0e60*/  IMAD R5, R25, UR4, RZ ;  /* 0x0000000419057c24 */ /* 0x000fe2000f8e02ff */
[----:B------:R-:W-:Y:S02]  /*0e70*/  VIADDMNMX R4, R24, 0x10, R25, !PT ;  /* 0x0000001018047846 */ /* 0x000fe40007800119 */
[----:B------:R-:W-:Y:S02]  /*0e80*/  ISETP.GE.AND P0, PT, R0, UR4, PT ;  /* 0x0000000400007c0c */ /* 0x000fe4000bf06270 */
[----:B------:R-:W-:Y:S02]  /*0e90*/  IADD3 R0, P3, PT, R24, R5, RZ ;  /* 0x0000000518007210 */ /* 0x000fe40007f7e0ff */
[----:B------:R-:W-:Y:S02]  /*0ea0*/  ISETP.GE.AND P1, PT, R4, UR4, PT ;  /* 0x0000000404007c0c */ /* 0x000fe4000bf26270 */
[----:B------:R-:W-:-:S02]  /*0eb0*/  IADD3.X R7, PT, PT, RZ, RZ, RZ, P3, !PT ;  /* 0x000000ffff077210 */ /* 0x000fc40001ffe4ff */
[----:B------:R-:W-:-:S04]  /*0ec0*/  VIADDMNMX R6, R24, 0x20, R25, !PT ;  /* 0x0000002018067846 */ /* 0x000fc80007800119 */
[----:B------:R-:W-:Y:S01]  /*0ed0*/  ISETP.GE.AND P2, PT, R6, UR4, PT ;  /* 0x0000000406007c0c */ /* 0x000fe2000bf46270 */
[----:B------:R-:W1:Y:S01]  /*0ee0*/  @!P0 LDC.64 R2, c[0x0][0x390] ;  /* 0x0000e400ff028b82 */ /* 0x000e620000000a00 */
[----:B------:R-:W-:Y:S02]  /*0ef0*/  @!P0 IADD3 R5, PT, PT, R24, R5, RZ ;  /* 0x0000000518058210 */ /* 0x000fe40007ffe0ff */
[----:B0-----:R-:W-:Y:S02]  /*0f00*/  LEA R4, P3, R0, UR12, 0x2 ;  /* 0x0000000c00047c11 */ /* 0x001fe4000f8610ff */
[----:B------:R-:W-:Y:S01]  /*0f10*/  VIADDMNMX R24, R24, 0x30, R25, !PT ;  /* 0x0000003018187846 */ /* 0x000fe20007800119 */
[----:B-1----:R-:W-:Y:S01]  /*0f20*/  @!P0 IMAD.WIDE.U32 R2, R5, 0x4, R2 ;  /* 0x0000000405028825 */ /* 0x002fe200078e0002 */
[----:B------:R-:W-:Y:S02]  /*0f30*/  LEA.HI.X R5, R0, UR13, R7, 0x2, P3 ;  /* 0x0000000d00057c11 */ /* 0x000fe400098f1407 */
[----:B------:R-:W-:-:S02]  /*0f40*/  ISETP.GE.AND P3, PT, R24, UR4, PT ;  /* 0x0000000418007c0c */ /* 0x000fc4000bf66270 */
[----:B------:R0:W-:Y:S04]  /*0f50*/  @!P0 STG.E desc[UR8][R2.64], R26 ;  /* 0x0000001a02008986 */ /* 0x0001e8000c101908 */
[----:B------:R0:W-:Y:S04]  /*0f60*/  @!P1 STG.E desc[UR8][R4.64+0x40], R14 ;  /* 0x0000400e04009986 */ /* 0x0001e8000c101908 */
[----:B------:R0:W-:Y:S03]  /*0f70*/  @!P2 STG.E desc[UR8][R4.64+0x80], R12 ;  /* 0x0000800c0400a986 */ /* 0x0001e6000c101908 */
[----:B------:R-:W-:Y:S05]  /*0f80*/  @P3 EXIT ;  /* 0x000000000000394d */ /* 0x000fea0003800000 */
[----:B------:R-:W-:Y:S01]  /*0f90*/  STG.E desc[UR8][R4.64+0xc0], R27 ;  /* 0x0000c01b04007986 */ /* 0x000fe2000c101908 */
[----:B------:R-:W-:Y:S05]  /*0fa0*/  EXIT ;  /* 0x000000000000794d */ /* 0x000fea0003800000 */
.L_x_2:
[----:B------:R-:W-:-:S00]  /*0fb0*/  BRA `(.L_x_2) ;  /* 0xfffffffc00fc7947 */ /* 0x000fc0000383ffff */
[----:B------:R-:W-:-:S00]  /*0fc0*/  NOP ;  /* 0x0000000000007918 */ /* 0x000fc00000000000 */
        /* <DEDUP_REMOVED lines=11> */
.L_x_3:


//--------------------- .nv.shared._Z11matmul_tilePfS_S_i --------------------------
	.section	.nv.shared._Z11matmul_tilePfS_S_i,"aw",@nobits
	.sectionflags	@""
	.align	4
.nv.shared._Z11matmul_tilePfS_S_i:
	.zero		3072


//--------------------- .nv.shared.reserved.0     --------------------------
	.section	.nv.shared.reserved.0,"aw",@nobits
	.weak		__nv_reservedSMEM_offset_0_alias
	.size		__nv_reservedSMEM_offset_0_alias, 0, 64
	.other		__nv_reservedSMEM_offset_0_alias,@"STO_CUDA_RESERVED_SHARED STV_DEFAULT"
__nv_reservedSMEM_offset_0_alias:
	.zero		0
	.zero		64


//--------------------- .nv.constant0._Z11matmul_tilePfS_S_i --------------------------
	.section	.nv.constant0._Z11matmul_tilePfS_S_i,"a",@progbits
	.sectionflags	@""
	.align	4
.nv.constant0._Z11matmul_tilePfS_S_i:
	.zero		924


//--------------------- SYMBOLS --------------------------

	.type		.nv.reservedSmem.offset0,@object
	.size		.nv.reservedSmem.offset0,0x4
	.type		.nv.reservedSmem.cap,@object
	.size		.nv.reservedSmem.cap,0x4
